	.headerflags	@"EF_CUDA_TEXMODE_UNIFIED EF_CUDA_64BIT_ADDRESS EF_CUDA_ACCELERATORS EF_CUDA_SM90 EF_CUDA_VIRTUAL_SM(EF_CUDA_SM90)"
	.elftype	@"ET_EXEC"


//--------------------- .nv.info                  --------------------------
	.section	.nv.info,"",@"SHT_CUDA_INFO"
	.align	4


	//----- nvinfo : EIATTR_REGCOUNT
	.align		4
        /*0000*/ 	.byte	0x04, 0x2f
        /*0002*/ 	.short	(.L_1 - .L_0)
	.align		4
.L_0:
        /*0004*/ 	.word	index@(triton_poi_fused_add_10)
        /*0008*/ 	.word	0x00000020


	//----- nvinfo : EIATTR_MIN_STACK_SIZE
	.align		4
.L_1:
        /*000c*/ 	.byte	0x04, 0x12
        /*000e*/ 	.short	(.L_3 - .L_2)
	.align		4
.L_2:
        /*0010*/ 	.word	index@(triton_poi_fused_add_10)
        /*0014*/ 	.word	0x00000000


	//----- nvinfo : EIATTR_FRAME_SIZE
	.align		4
.L_3:
        /*0018*/ 	.byte	0x04, 0x11
        /*001a*/ 	.short	(.L_5 - .L_4)
	.align		4
.L_4:
        /*001c*/ 	.word	index@(triton_poi_fused_add_10)
        /*0020*/ 	.word	0x00000000


	//----- nvinfo : EIATTR_MIN_STACK_SIZE
	.align		4
.L_5:
        /*0024*/ 	.byte	0x04, 0x12
        /*0026*/ 	.short	(.L_7 - .L_6)
	.align		4
.L_6:
        /*0028*/ 	.word	index@(triton_poi_fused_add_10)
        /*002c*/ 	.word	0x00000000
.L_7:


//--------------------- .nv.info.triton_poi_fused_add_10 --------------------------
	.section	.nv.info.triton_poi_fused_add_10,"",@"SHT_CUDA_INFO"
	.sectionflags	@""
	.align	4


	//----- nvinfo : EIATTR_CUDA_API_VERSION
	.align		4
        /*0000*/ 	.byte	0x04, 0x37
        /*0002*/ 	.short	(.L_9 - .L_8)
.L_8:
        /*0004*/ 	.word	0x0000007c


	//----- nvinfo : EIATTR_KPARAM_INFO
	.align		4
.L_9:
        /*0008*/ 	.byte	0x04, 0x17
        /*000a*/ 	.short	(.L_11 - .L_10)
.L_10:
        /*000c*/ 	.word	0x00000000
        /*0010*/ 	.short	0x0005
        /*0012*/ 	.short	0x0024
        /*0014*/ 	.byte	0x00, 0xf0, 0x11, 0x00


	//----- nvinfo : EIATTR_KPARAM_INFO
	.align		4
.L_11:
        /*0018*/ 	.byte	0x04, 0x17
        /*001a*/ 	.short	(.L_13 - .L_12)
.L_12:
        /*001c*/ 	.word	0x00000000
        /*0020*/ 	.short	0x0004
        /*0022*/ 	.short	0x0020
        /*0024*/ 	.byte	0x00, 0xf0, 0x11, 0x00


	//----- nvinfo : EIATTR_KPARAM_INFO
	.align		4
.L_13:
        /*0028*/ 	.byte	0x04, 0x17
        /*002a*/ 	.short	(.L_15 - .L_14)
.L_14:
        /*002c*/ 	.word	0x00000000
        /*0030*/ 	.short	0x0003
        /*0032*/ 	.short	0x0018
        /*0034*/ 	.byte	0x00, 0xf4, 0x21, 0x00


	//----- nvinfo : EIATTR_KPARAM_INFO
	.align		4
.L_15:
        /*0038*/ 	.byte	0x04, 0x17
        /*003a*/ 	.short	(.L_17 - .L_16)
.L_16:
        /*003c*/ 	.word	0x00000000
        /*0040*/ 	.short	0x0002
        /*0042*/ 	.short	0x0010
        /*0044*/ 	.byte	0x00, 0xf4, 0x21, 0x00


	//----- nvinfo : EIATTR_KPARAM_INFO
	.align		4
.L_17:
        /*0048*/ 	.byte	0x04, 0x17
        /*004a*/ 	.short	(.L_19 - .L_18)
.L_18:
        /*004c*/ 	.word	0x00000000
        /*0050*/ 	.short	0x0001
        /*0052*/ 	.short	0x0008
        /*0054*/ 	.byte	0x00, 0xf4, 0x21, 0x00


	//----- nvinfo : EIATTR_KPARAM_INFO
	.align		4
.L_19:
        /*0058*/ 	.byte	0x04, 0x17
        /*005a*/ 	.short	(.L_21 - .L_20)
.L_20:
        /*005c*/ 	.word	0x00000000
        /*0060*/ 	.short	0x0000
        /*0062*/ 	.short	0x0000
        /*0064*/ 	.byte	0x00, 0xf4, 0x21, 0x00


	//----- nvinfo : EIATTR_SPARSE_MMA_MASK
	.align		4
.L_21:
        /*0068*/ 	.byte	0x03, 0x50
        /*006a*/ 	.short	0x0000


	//----- nvinfo : EIATTR_MAXREG_COUNT
	.align		4
        /*006c*/ 	.byte	0x03, 0x1b
        /*006e*/ 	.short	0x00ff


	//----- nvinfo : EIATTR_EXIT_INSTR_OFFSETS
	.align		4
        /*0070*/ 	.byte	0x04, 0x1c
        /*0072*/ 	.short	(.L_23 - .L_22)


	//   ....[0]....
.L_22:
        /*0074*/ 	.word	0x00000680


	//   ....[1]....
        /*0078*/ 	.word	0x000006d0


	//----- nvinfo : EIATTR_REQNTID
	.align		4
.L_23:
        /*007c*/ 	.byte	0x04, 0x10
        /*007e*/ 	.short	(.L_25 - .L_24)
.L_24:
        /*0080*/ 	.word	0x00000080
        /*0084*/ 	.word	0x00000001
        /*0088*/ 	.word	0x00000001


	//----- nvinfo : EIATTR_CBANK_PARAM_SIZE
	.align		4
.L_25:
        /*008c*/ 	.byte	0x03, 0x19
        /*008e*/ 	.short	0x0028


	//----- nvinfo : EIATTR_PARAM_CBANK
	.align		4
        /*0090*/ 	.byte	0x04, 0x0a
        /*0092*/ 	.short	(.L_27 - .L_26)
	.align		4
.L_26:
        /*0094*/ 	.word	index@(.nv.constant0.triton_poi_fused_add_10)
        /*0098*/ 	.short	0x0210
        /*009a*/ 	.short	0x0028


	//----- nvinfo : EIATTR_SW_WAR
	.align		4
.L_27:
        /*009c*/ 	.byte	0x04, 0x36
        /*009e*/ 	.short	(.L_29 - .L_28)
.L_28:
        /*00a0*/ 	.word	0x00000008
.L_29:


//--------------------- .nv.callgraph             --------------------------
	.section	.nv.callgraph,"",@"SHT_CUDA_CALLGRAPH"
	.align	4
	.sectionentsize	8
	.align		4
        /*0000*/ 	.word	0x00000000
	.align		4
        /*0004*/ 	.word	0xffffffff
	.align		4
        /*0008*/ 	.word	0x00000000
	.align		4
        /*000c*/ 	.word	0xfffffffe
	.align		4
        /*0010*/ 	.word	0x00000000
	.align		4
        /*0014*/ 	.word	0xfffffffd
	.align		4
        /*0018*/ 	.word	0x00000000
	.align		4
        /*001c*/ 	.word	0xfffffffc


//--------------------- .text.triton_poi_fused_add_10 --------------------------
	.section	.text.triton_poi_fused_add_10,"ax",@progbits
	.sectionflags	@"SHF_BARRIERS=1"
	.align	128
        .global         triton_poi_fused_add_10
        .type           triton_poi_fused_add_10,@function
        .size           triton_poi_fused_add_10,(.L_x_1 - triton_poi_fused_add_10)
        .other          triton_poi_fused_add_10,@"STO_CUDA_ENTRY STV_DEFAULT"
triton_poi_fused_add_10:
.text.triton_poi_fused_add_10:
[----:B------:R-:W0:Y:S01]  /*0000*/  LDC R1, c[0x0][0x28] ;  /* 0x00000a00ff017b82 */ /* 0x000e220000000800 */
[----:B------:R-:W1:Y:S07]  /*0010*/  S2R R2, SR_CTAID.X ;  /* 0x0000000000027919 */ /* 0x000e6e0000002500 */
[----:B------:R-:W2:Y:S01]  /*0020*/  LDC.64 R28, c[0x0][0x218] ;  /* 0x00008600ff1c7b82 */ /* 0x000ea20000000a00 */
[----:B------:R-:W-:Y:S02]  /*0030*/  CS2R R4, SRZ ;  /* 0x0000000000047805 */ /* 0x000fe4000001ff00 */
[----:B------:R-:W-:Y:S01]  /*0040*/  CS2R R6, SRZ ;  /* 0x0000000000067805 */ /* 0x000fe2000001ff00 */
[----:B------:R-:W3:Y:S01]  /*0050*/  S2R R0, SR_TID.X ;  /* 0x0000000000007919 */ /* 0x000ee20000002100 */
[----:B------:R-:W-:Y:S01]  /*0060*/  CS2R R10, SRZ ;  /* 0x00000000000a7805 */ /* 0x000fe2000001ff00 */
[----:B------:R-:W-:Y:S01]  /*0070*/  ULDC.64 UR6, c[0x0][0x208] ;  /* 0x0000820000067ab9 */ /* 0x000fe20000000a00 */
[----:B------:R-:W4:Y:S01]  /*0080*/  S2R R24, SR_CTAID.Y ;  /* 0x0000000000187919 */ /* 0x000f220000002600 */
[----:B------:R-:W5:Y:S08]  /*0090*/  LDC.64 R26, c[0x0][0x220] ;  /* 0x00008800ff1a7b82 */ /* 0x000f700000000a00 */
[----:B------:R-:W5:Y:S01]  /*00a0*/  LDC.64 R20, c[0x0][0x210] ;  /* 0x00008400ff147b82 */ /* 0x000f620000000a00 */
[----:B-1----:R-:W-:-:S02]  /*00b0*/  IMAD.SHL.U32 R2, R2, 0x40, RZ ;  /* 0x0000004002027824 */ /* 0x002fc400078e00ff */
[----:B---3--:R-:W-:Y:S01]  /*00c0*/  IMAD.SHL.U32 R3, R0, 0x4, RZ ;  /* 0x0000000400037824 */ /* 0x008fe200078e00ff */
[----:B------:R-:W-:Y:S01]  /*00d0*/  SHF.R.U32.HI R13, RZ, 0x4, R0 ;  /* 0x00000004ff0d7819 */ /* 0x000fe20000011600 */
[----:B----4-:R-:W-:-:S03]  /*00e0*/  IMAD.SHL.U32 R24, R24, 0x10, RZ ;  /* 0x0000001018187824 */ /* 0x010fc600078e00ff */
[----:B------:R-:W-:Y:S02]  /*00f0*/  LOP3.LUT R12, R2, 0x3c, R3, 0xf8, !PT ;  /* 0x0000003c020c7812 */ /* 0x000fe400078ef803 */
[----:B------:R-:W-:Y:S02]  /*0100*/  SGXT.U32 R13, R13, 0x3 ;  /* 0x000000030d0d781a */ /* 0x000fe40000000000 */
[----:B------:R-:W-:Y:S02]  /*0110*/  ISETP.GE.AND P0, PT, R12, 0x40, PT ;  /* 0x000000400c00780c */ /* 0x000fe40003f06270 */
[----:B------:R-:W-:-:S04]  /*0120*/  LOP3.LUT R8, R24, 0x8, R13, 0xfe, !PT ;  /* 0x0000000818087812 */ /* 0x000fc800078efe0d */
[C---:B------:R-:W-:Y:S01]  /*0130*/  ISETP.LT.AND P1, PT, R8.reuse, 0x10, !P0 ;  /* 0x000000100800780c */ /* 0x040fe20004721270 */
[----:B------:R-:W-:Y:S01]  /*0140*/  IMAD R23, R8, 0x40, R12 ;  /* 0x0000004008177824 */ /* 0x000fe200078e020c */
[----:B------:R-:W-:-:S03]  /*0150*/  CS2R R8, SRZ ;  /* 0x0000000000087805 */ /* 0x000fc6000001ff00 */
[----:B--2---:R-:W-:-:S04]  /*0160*/  IMAD.WIDE R14, R23, 0x4, R28 ;  /* 0x00000004170e7825 */ /* 0x004fc800078e021c */
[----:B-----5:R-:W-:-:S04]  /*0170*/  IMAD.WIDE R16, R23, 0x4, R26 ;  /* 0x0000000417107825 */ /* 0x020fc800078e021a */
[----:B------:R1:W2:Y:S04]  /*0180*/  @P1 LDG.E.EL.128 R4, desc[UR6][R14.64] ;  /* 0x000000060e041981 */ /* 0x0002a8000c2e1d00 */
[----:B------:R3:W2:Y:S01]  /*0190*/  @P1 LDG.E.EL.128 R8, desc[UR6][R16.64] ;  /* 0x0000000610081981 */ /* 0x0006a2000c2e1d00 */
[----:B------:R-:W-:Y:S01]  /*01a0*/  LOP3.LUT R13, R24, R13, RZ, 0xfc, !PT ;  /* 0x0000000d180d7212 */ /* 0x000fe200078efcff */
[----:B0-----:R-:W-:-:S03]  /*01b0*/  IMAD.WIDE R22, R23, 0x4, R20 ;  /* 0x0000000417167825 */ /* 0x001fc600078e0214 */
[C---:B------:R-:W-:Y:S01]  /*01c0*/  ISETP.LT.AND P0, PT, R13.reuse, 0x10, !P0 ;  /* 0x000000100d00780c */ /* 0x040fe20004701270 */
[----:B------:R-:W-:Y:S01]  /*01d0*/  IMAD R19, R13, 0x40, R12 ;  /* 0x000000400d137824 */ /* 0x000fe200078e020c */
[----:B------:R-:W-:Y:S02]  /*01e0*/  CS2R R12, SRZ ;  /* 0x00000000000c7805 */ /* 0x000fe4000001ff00 */
[----:B-1----:R-:W-:Y:S01]  /*01f0*/  CS2R R14, SRZ ;  /* 0x00000000000e7805 */ /* 0x002fe2000001ff00 */
[----:B------:R-:W-:Y:S01]  /*0200*/  IMAD.WIDE R20, R19, 0x4, R20 ;  /* 0x0000000413147825 */ /* 0x000fe200078e0214 */
[----:B---3--:R-:W-:-:S04]  /*0210*/  CS2R R16, SRZ ;  /* 0x0000000000107805 */ /* 0x008fc8000001ff00 */
[----:B------:R0:W3:Y:S01]  /*0220*/  @P1 LDG.E.EL.128 R12, desc[UR6][R22.64] ;  /* 0x00000006160c1981 */ /* 0x0000e2000c2e1d00 */
[----:B------:R-:W-:-:S04]  /*0230*/  IMAD.WIDE R28, R19, 0x4, R28 ;  /* 0x00000004131c7825 */ /* 0x000fc800078e021c */
[----:B------:R-:W-:Y:S01]  /*0240*/  IMAD.WIDE R26, R19, 0x4, R26 ;  /* 0x00000004131a7825 */ /* 0x000fe200078e021a */
[----:B------:R-:W-:Y:S02]  /*0250*/  CS2R R18, SRZ ;  /* 0x0000000000127805 */ /* 0x000fe4000001ff00 */
[----:B0-----:R-:W-:-:S04]  /*0260*/  CS2R R22, SRZ ;  /* 0x0000000000167805 */ /* 0x001fc8000001ff00 */
[----:B------:R0:W4:Y:S02]  /*0270*/  @P0 LDG.E.EL.128 R16, desc[UR6][R20.64] ;  /* 0x0000000614100981 */ /* 0x000124000c2e1d00 */
[----:B0-----:R-:W-:-:S06]  /*0280*/  CS2R R20, SRZ ;  /* 0x0000000000147805 */ /* 0x001fcc000001ff00 */
[----:B------:R0:W5:Y:S01]  /*0290*/  @P0 LDG.E.EL.128 R20, desc[UR6][R28.64] ;  /* 0x000000061c140981 */ /* 0x000162000c2e1d00 */
[----:B--2---:R-:W-:Y:S01]  /*02a0*/  FADD R25, R8, R4 ;  /* 0x0000000408197221 */ /* 0x004fe20000000000 */
[----:B------:R-:W-:Y:S01]  /*02b0*/  FADD R8, R9, R5 ;  /* 0x0000000509087221 */ /* 0x000fe20000000000 */
[----:B------:R-:W-:Y:S01]  /*02c0*/  FADD R9, R10, R6 ;  /* 0x000000060a097221 */ /* 0x000fe20000000000 */
[----:B------:R-:W-:Y:S01]  /*02d0*/  FADD R10, R11, R7 ;  /* 0x000000070b0a7221 */ /* 0x000fe20000000000 */
[----:B------:R-:W-:Y:S02]  /*02e0*/  CS2R R4, SRZ ;  /* 0x0000000000047805 */ /* 0x000fe4000001ff00 */
[----:B------:R-:W-:-:S06]  /*02f0*/  CS2R R6, SRZ ;  /* 0x0000000000067805 */ /* 0x000fcc000001ff00 */
[----:B------:R1:W5:Y:S01]  /*0300*/  @P0 LDG.E.EL.128 R4, desc[UR6][R26.64] ;  /* 0x000000061a040981 */ /* 0x000362000c2e1d00 */
[----:B------:R-:W2:Y:S01]  /*0310*/  S2R R11, SR_TID.X ;  /* 0x00000000000b7919 */ /* 0x000ea20000002100 */
[----:B------:R-:W0:Y:S01]  /*0320*/  S2UR UR5, SR_CgaCtaId ;  /* 0x00000000000579c3 */ /* 0x000e220000008800 */
[----:B---3--:R-:W-:Y:S01]  /*0330*/  FADD R25, R25, R12 ;  /* 0x0000000c19197221 */ /* 0x008fe20000000000 */
[----:B------:R-:W-:Y:S01]  /*0340*/  UMOV UR4, 0x400 ;  /* 0x0000040000047882 */ /* 0x000fe20000000000 */
[----:B------:R-:W-:Y:S01]  /*0350*/  FADD R15, R10, R15 ;  /* 0x0000000f0a0f7221 */ /* 0x000fe20000000000 */
[----:B0-----:R-:W-:Y:S01]  /*0360*/  UPRMT UR4, UR5, 0x654, UR4 ;  /* 0x0000065405047896 */ /* 0x001fe20008000004 */
[----:B--2---:R-:W-:Y:S01]  /*0370*/  IMAD.SHL.U32 R12, R11, 0x40, RZ ;  /* 0x000000400b0c7824 */ /* 0x004fe200078e00ff */
[----:B------:R-:W-:-:S04]  /*0380*/  SHF.R.U32.HI R29, RZ, 0x4, R11 ;  /* 0x00000004ff1d7819 */ /* 0x000fc8000001160b */
[----:B------:R-:W-:Y:S02]  /*0390*/  LOP3.LUT R12, R12, 0x3c0, RZ, 0xc0, !PT ;  /* 0x000003c00c0c7812 */ /* 0x000fe400078ec0ff */
[----:B------:R-:W-:-:S03]  /*03a0*/  SGXT.U32 R29, R29, 0x3 ;  /* 0x000000031d1d781a */ /* 0x000fc60000000000 */
[C---:B-1----:R-:W-:Y:S01]  /*03b0*/  VIADD R27, R12.reuse, UR4 ;  /* 0x000000040c1b7c36 */ /* 0x042fe20008000000 */
[----:B------:R-:W-:Y:S01]  /*03c0*/  LOP3.LUT R28, R12, R29, RZ, 0xfc, !PT ;  /* 0x0000001d0c1c7212 */ /* 0x000fe200078efcff */
[----:B------:R-:W-:-:S03]  /*03d0*/  FADD R29, R9, R14 ;  /* 0x0000000e091d7221 */ /* 0x000fc60000000000 */
[----:B------:R-:W-:Y:S01]  /*03e0*/  LEA R12, R28, R27, 0x2 ;  /* 0x0000001b1c0c7211 */ /* 0x000fe200078e10ff */
[----:B------:R-:W-:-:S04]  /*03f0*/  FADD R27, R8, R13 ;  /* 0x0000000d081b7221 */ /* 0x000fc80000000000 */
[----:B------:R0:W-:Y:S04]  /*0400*/  STS [R12+0x110], R15 ;  /* 0x0001100f0c007388 */ /* 0x0001e80000000800 */
[----:B------:R-:W-:Y:S04]  /*0410*/  STS [R12+0x20], R25 ;  /* 0x000020190c007388 */ /* 0x000fe80000000800 */
[----:B------:R-:W-:Y:S04]  /*0420*/  STS [R12+0x70], R27 ;  /* 0x0000701b0c007388 */ /* 0x000fe80000000800 */
[----:B------:R-:W-:Y:S01]  /*0430*/  STS [R12+0xc0], R29 ;  /* 0x0000c01d0c007388 */ /* 0x000fe20000000800 */
[C---:B------:R-:W-:Y:S01]  /*0440*/  IMAD.SHL.U32 R10, R11.reuse, 0x4, RZ ;  /* 0x000000040b0a7824 */ /* 0x040fe200078e00ff */
[----:B------:R-:W-:-:S04]  /*0450*/  LOP3.LUT R11, R11, 0x7c, RZ, 0xc0, !PT ;  /* 0x0000007c0b0b7812 */ /* 0x000fc800078ec0ff */
[----:B------:R-:W-:Y:S02]  /*0460*/  LOP3.LUT R10, R10, 0x1fc, RZ, 0xc0, !PT ;  /* 0x000001fc0a0a7812 */ /* 0x000fe400078ec0ff */
[----:B------:R-:W-:Y:S02]  /*0470*/  LEA R11, R11, UR4, 0x2 ;  /* 0x000000040b0b7c11 */ /* 0x000fe4000f8e10ff */
[----:B------:R-:W-:-:S04]  /*0480*/  LOP3.LUT R3, R24, 0xc, R3, 0xf8, !PT ;  /* 0x0000000c18037812 */ /* 0x000fc800078ef803 */
[----:B------:R-:W-:Y:S01]  /*0490*/  ISETP.GE.AND P0, PT, R3, 0x10, PT ;  /* 0x000000100300780c */ /* 0x000fe20003f06270 */
[----:B-----5:R-:W-:Y:S01]  /*04a0*/  FADD R9, R4, R20 ;  /* 0x0000001404097221 */ /* 0x020fe20000000000 */
[----:B------:R-:W-:Y:S01]  /*04b0*/  FADD R4, R5, R21 ;  /* 0x0000001505047221 */ /* 0x000fe20000000000 */
[----:B------:R-:W-:Y:S01]  /*04c0*/  FADD R5, R6, R22 ;  /* 0x0000001606057221 */ /* 0x000fe20000000000 */
[----:B------:R-:W-:Y:S01]  /*04d0*/  FADD R6, R7, R23 ;  /* 0x0000001707067221 */ /* 0x000fe20000000000 */
[----:B----4-:R-:W-:Y:S01]  /*04e0*/  FADD R13, R9, R16 ;  /* 0x00000010090d7221 */ /* 0x010fe20000000000 */
[----:B------:R-:W-:Y:S01]  /*04f0*/  FADD R17, R4, R17 ;  /* 0x0000001104117221 */ /* 0x000fe20000000000 */
[----:B0-----:R-:W-:Y:S01]  /*0500*/  FADD R15, R5, R18 ;  /* 0x00000012050f7221 */ /* 0x001fe20000000000 */
[----:B------:R-:W-:Y:S01]  /*0510*/  FADD R19, R6, R19 ;  /* 0x0000001306137221 */ /* 0x000fe20000000000 */
[----:B------:R-:W0:Y:S01]  /*0520*/  LDC.64 R8, c[0x0][0x228] ;  /* 0x00008a00ff087b82 */ /* 0x000e220000000a00 */
[----:B------:R1:W-:Y:S04]  /*0530*/  STS [R12], R13 ;  /* 0x0000000d0c007388 */ /* 0x0003e80000000800 */
[----:B------:R-:W-:Y:S04]  /*0540*/  STS [R12+0x50], R17 ;  /* 0x000050110c007388 */ /* 0x000fe80000000800 */
[----:B------:R-:W-:Y:S04]  /*0550*/  STS [R12+0xa0], R15 ;  /* 0x0000a00f0c007388 */ /* 0x000fe80000000800 */
[----:B------:R-:W-:Y:S01]  /*0560*/  STS [R12+0xf0], R19 ;  /* 0x0000f0130c007388 */ /* 0x000fe20000000800 */
[----:B------:R-:W-:Y:S01]  /*0570*/  IMAD R4, R10, 0x4, R11 ;  /* 0x000000040a047824 */ /* 0x000fe200078e020b */
[----:B------:R-:W-:Y:S01]  /*0580*/  BAR.SYNC.DEFER_BLOCKING 0x0 ;  /* 0x0000000000007b1d */ /* 0x000fe20000010000 */
[----:B------:R-:W-:-:S04]  /*0590*/  SHF.R.U32.HI R11, RZ, 0x2, R0 ;  /* 0x00000002ff0b7819 */ /* 0x000fc80000011600 */
[----:B------:R-:W-:Y:S01]  /*05a0*/  SGXT.U32 R11, R11, 0x5 ;  /* 0x000000050b0b781a */ /* 0x000fe20000000000 */
[----:B------:R-:W2:Y:S03]  /*05b0*/  LDS.128 R4, [R4] ;  /* 0x0000000004047984 */ /* 0x000ea60000000c00 */
[----:B------:R-:W-:Y:S01]  /*05c0*/  LOP3.LUT R11, R2, R11, RZ, 0xfc, !PT ;  /* 0x0000000b020b7212 */ /* 0x000fe200078efcff */
[----:B-1----:R-:W-:Y:S01]  /*05d0*/  IMAD.SHL.U32 R13, R3, 0x40, RZ ;  /* 0x00000040030d7824 */ /* 0x002fe200078e00ff */
[----:B------:R-:W-:Y:S02]  /*05e0*/  LOP3.LUT R2, R10, 0x200, RZ, 0xfc, !PT ;  /* 0x000002000a027812 */ /* 0x000fe400078efcff */
[C---:B------:R-:W-:Y:S02]  /*05f0*/  LOP3.LUT R0, R11.reuse, 0x20, RZ, 0xfc, !PT ;  /* 0x000000200b007812 */ /* 0x040fe400078efcff */
[----:B------:R-:W-:-:S02]  /*0600*/  ISETP.LT.AND P1, PT, R11, 0x40, !P0 ;  /* 0x000000400b00780c */ /* 0x000fc40004721270 */
[----:B------:R-:W-:Y:S01]  /*0610*/  ISETP.LT.AND P0, PT, R0, 0x40, !P0 ;  /* 0x000000400000780c */ /* 0x000fe20004701270 */
[----:B------:R-:W-:Y:S01]  /*0620*/  IMAD R3, R11, 0x4, R13 ;  /* 0x000000040b037824 */ /* 0x000fe200078e020d */
[----:B------:R-:W-:-:S04]  /*0630*/  LOP3.LUT R2, R2, 0x3f0, RZ, 0xc0, !PT ;  /* 0x000003f002027812 */ /* 0x000fc800078ec0ff */
[----:B------:R-:W-:Y:S01]  /*0640*/  IADD3 R11, R2, UR4, RZ ;  /* 0x00000004020b7c10 */ /* 0x000fe2000fffe0ff */
[----:B0-----:R-:W-:-:S04]  /*0650*/  IMAD.WIDE R2, R3, 0x4, R8 ;  /* 0x0000000403027825 */ /* 0x001fc800078e0208 */
[----:B------:R-:W-:Y:S01]  /*0660*/  IMAD R11, R10, 0x4, R11 ;  /* 0x000000040a0b7824 */ /* 0x000fe200078e020b */
[----:B--2---:R0:W-:Y:S02]  /*0670*/  @P1 STG.E.128 desc[UR6][R2.64], R4 ;  /* 0x0000000402001986 */ /* 0x0041e4000c101d06 */
[----:B0-----:R-:W-:Y:S05]  /*0680*/  @!P0 EXIT ;  /* 0x000000000000894d */ /* 0x001fea0003800000 */
[----:B0-----:R-:W0:Y:S01]  /*0690*/  LDS.128 R4, [R11+0x800] ;  /* 0x000800000b047984 */ /* 0x001e220000000c00 */
[----:B------:R-:W-:-:S04]  /*06a0*/  IMAD R13, R0, 0x4, R13 ;  /* 0x00000004000d7824 */ /* 0x000fc800078e020d */
[----:B------:R-:W-:-:S05]  /*06b0*/  IMAD.WIDE R8, R13, 0x4, R8 ;  /* 0x000000040d087825 */ /* 0x000fca00078e0208 */
[----:B0-----:R-:W-:Y:S01]  /*06c0*/  STG.E.128 desc[UR6][R8.64], R4 ;  /* 0x0000000408007986 */ /* 0x001fe2000c101d06 */
[----:B------:R-:W-:Y:S05]  /*06d0*/  EXIT ;  /* 0x000000000000794d */ /* 0x000fea0003800000 */
.L_x_0:
[----:B------:R-:W-:-:S00]  /*06e0*/  BRA `(.L_x_0) ;  /* 0xfffffffc00fc7947 */ /* 0x000fc0000383ffff */
[----:B------:R-:W-:-:S00]  /*06f0*/  NOP ;  /* 0x0000000000007918 */ /* 0x000fc00000000000 */
        /* <DEDUP_REMOVED lines=8> */
.L_x_1:


//--------------------- .nv.shared.triton_poi_fused_add_10 --------------------------
	.section	.nv.shared.triton_poi_fused_add_10,"aw",@nobits
	.sectionflags	@""
	.align	16
	.zero		1024


//--------------------- .nv.constant0.triton_poi_fused_add_10 --------------------------
	.section	.nv.constant0.triton_poi_fused_add_10,"a",@progbits
	.sectionflags	@""
	.align	4
.nv.constant0.triton_poi_fused_add_10:
	.zero		568
